//
// Generated by NVIDIA NVVM Compiler
//
// Compiler Build ID: CL-36424714
// Cuda compilation tools, release 13.0, V13.0.88
// Based on NVVM 20.0.0
//

.version 9.0
.target sm_100
.address_size 64

	// .globl	_Z10evolve_gpuPdS_S_S_idddiii

.visible .entry _Z10evolve_gpuPdS_S_S_idddiii(
	.param .u64 .ptr .align 1 _Z10evolve_gpuPdS_S_S_idddiii_param_0,
	.param .u64 .ptr .align 1 _Z10evolve_gpuPdS_S_S_idddiii_param_1,
	.param .u64 .ptr .align 1 _Z10evolve_gpuPdS_S_S_idddiii_param_2,
	.param .u64 .ptr .align 1 _Z10evolve_gpuPdS_S_S_idddiii_param_3,
	.param .u32 _Z10evolve_gpuPdS_S_S_idddiii_param_4,
	.param .f64 _Z10evolve_gpuPdS_S_S_idddiii_param_5,
	.param .f64 _Z10evolve_gpuPdS_S_S_idddiii_param_6,
	.param .f64 _Z10evolve_gpuPdS_S_S_idddiii_param_7,
	.param .u32 _Z10evolve_gpuPdS_S_S_idddiii_param_8,
	.param .u32 _Z10evolve_gpuPdS_S_S_idddiii_param_9,
	.param .u32 _Z10evolve_gpuPdS_S_S_idddiii_param_10
)
{
	.reg .pred 	%p<22>;
	.reg .b32 	%r<32>;
	.reg .b32 	%f<14>;
	.reg .b64 	%rd<28>;
	.reg .b64 	%fd<43>;

	ld.param.u64 	%rd5, [_Z10evolve_gpuPdS_S_S_idddiii_param_0];
	ld.param.u32 	%r8, [_Z10evolve_gpuPdS_S_S_idddiii_param_4];
	ld.param.f64 	%fd1, [_Z10evolve_gpuPdS_S_S_idddiii_param_5];
	ld.param.u32 	%r11, [_Z10evolve_gpuPdS_S_S_idddiii_param_8];
	ld.param.u32 	%r9, [_Z10evolve_gpuPdS_S_S_idddiii_param_9];
	ld.param.u32 	%r10, [_Z10evolve_gpuPdS_S_S_idddiii_param_10];
	cvta.to.global.u64 	%rd1, %rd5;
	mov.u32 	%r13, %ctaid.x;
	mov.u32 	%r14, %ntid.x;
	mov.u32 	%r15, %tid.x;
	mad.lo.s32 	%r1, %r13, %r14, %r15;
	mov.u32 	%r16, %ctaid.y;
	mov.u32 	%r17, %ntid.y;
	mov.u32 	%r18, %tid.y;
	mad.lo.s32 	%r19, %r16, %r17, %r18;
	setp.ge.s32 	%p3, %r1, %r8;
	setp.ge.s32 	%p4, %r19, %r11;
	or.pred  	%p5, %p3, %p4;
	@%p5 bra 	$L__BB0_6;
	mad.lo.s32 	%r3, %r8, %r19, %r1;
	shl.b32 	%r20, %r8, 1;
	add.s32 	%r4, %r3, %r20;
	mul.lo.s32 	%r21, %r9, %r8;
	div.s32 	%r22, %r8, %r10;
	mad.lo.s32 	%r5, %r21, %r22, %r3;
	div.s32 	%r23, %r5, %r8;
	mul.lo.s32 	%r24, %r23, %r8;
	sub.s32 	%r25, %r5, %r24;
	setp.eq.s32 	%p7, %r23, 0;
	add.s32 	%r26, %r8, -1;
	setp.eq.s32 	%p8, %r23, %r26;
	or.pred  	%p9, %p7, %p8;
	setp.eq.s32 	%p10, %r25, 0;
	or.pred  	%p11, %p10, %p9;
	setp.eq.s32 	%p12, %r25, %r26;
	or.pred  	%p13, %p11, %p12;
	setp.eq.s32 	%p14, %r23, 1;
	or.pred  	%p15, %p14, %p13;
	mov.pred 	%p21, -1;
	@%p15 bra 	$L__BB0_3;
	add.s32 	%r27, %r8, -2;
	setp.eq.s32 	%p21, %r23, %r27;
$L__BB0_3:
	setp.ne.s32 	%p16, %r25, 1;
	not.pred 	%p17, %p21;
	and.pred  	%p18, %p16, %p17;
	add.s32 	%r28, %r8, -2;
	setp.ne.s32 	%p19, %r25, %r28;
	and.pred  	%p20, %p18, %p19;
	@%p20 bra 	$L__BB0_5;
	mul.wide.s32 	%rd22, %r4, 8;
	add.s64 	%rd23, %rd1, %rd22;
	mov.b64 	%rd24, 0;
	st.global.u64 	[%rd23], %rd24;
	bra.uni 	$L__BB0_6;
$L__BB0_5:
	ld.param.f64 	%fd42, [_Z10evolve_gpuPdS_S_S_idddiii_param_7];
	ld.param.f64 	%fd41, [_Z10evolve_gpuPdS_S_S_idddiii_param_6];
	ld.param.u64 	%rd27, [_Z10evolve_gpuPdS_S_S_idddiii_param_3];
	ld.param.u64 	%rd26, [_Z10evolve_gpuPdS_S_S_idddiii_param_2];
	ld.param.u64 	%rd25, [_Z10evolve_gpuPdS_S_S_idddiii_param_1];
	cvta.to.global.u64 	%rd6, %rd25;
	mul.wide.s32 	%rd7, %r4, 8;
	add.s64 	%rd8, %rd6, %rd7;
	ld.global.f64 	%fd4, [%rd8];
	add.f64 	%fd5, %fd4, %fd4;
	cvta.to.global.u64 	%rd9, %rd26;
	add.s64 	%rd10, %rd9, %rd7;
	ld.global.f64 	%fd6, [%rd10];
	sub.f64 	%fd7, %fd5, %fd6;
	mul.f64 	%fd8, %fd41, %fd41;
	mul.f64 	%fd9, %fd8, 0d3FB999999999999A;
	ld.global.f64 	%fd10, [%rd8+-8];
	ld.global.f64 	%fd11, [%rd8+8];
	add.f64 	%fd12, %fd10, %fd11;
	sub.s32 	%r29, %r4, %r8;
	mul.wide.s32 	%rd11, %r29, 8;
	add.s64 	%rd12, %rd6, %rd11;
	ld.global.f64 	%fd13, [%rd12];
	add.f64 	%fd14, %fd12, %fd13;
	mul.wide.s32 	%rd13, %r8, 8;
	add.s64 	%rd14, %rd8, %rd13;
	ld.global.f64 	%fd15, [%rd14];
	add.f64 	%fd16, %fd14, %fd15;
	ld.global.f64 	%fd17, [%rd12+-8];
	ld.global.f64 	%fd18, [%rd12+8];
	add.f64 	%fd19, %fd17, %fd18;
	ld.global.f64 	%fd20, [%rd14+-8];
	add.f64 	%fd21, %fd19, %fd20;
	ld.global.f64 	%fd22, [%rd14+8];
	add.f64 	%fd23, %fd21, %fd22;
	fma.rn.f64 	%fd24, %fd23, 0d3FD0000000000000, %fd16;
	ld.global.f64 	%fd25, [%rd8+-16];
	ld.global.f64 	%fd26, [%rd8+16];
	add.f64 	%fd27, %fd25, %fd26;
	mul.wide.s32 	%rd15, %r3, 8;
	add.s64 	%rd16, %rd6, %rd15;
	ld.global.f64 	%fd28, [%rd16];
	add.f64 	%fd29, %fd27, %fd28;
	add.s64 	%rd17, %rd14, %rd13;
	ld.global.f64 	%fd30, [%rd17];
	add.f64 	%fd31, %fd29, %fd30;
	fma.rn.f64 	%fd32, %fd31, 0d3FC0000000000000, %fd24;
	fma.rn.f64 	%fd33, %fd4, 0dC016000000000000, %fd32;
	mul.f64 	%fd34, %fd1, %fd1;
	div.rn.f64 	%fd35, %fd33, %fd34;
	cvta.to.global.u64 	%rd18, %rd27;
	mul.wide.s32 	%rd19, %r5, 8;
	add.s64 	%rd20, %rd18, %rd19;
	ld.global.f64 	%fd36, [%rd20];
	cvt.rn.f32.f64 	%f1, %fd42;
	fma.rn.f32 	%f2, %f1, 0fBBBB989D, 0f3F000000;
	cvt.sat.f32.f32 	%f3, %f2;
	mov.f32 	%f4, 0f4B400001;
	mov.f32 	%f5, 0f437C0000;
	fma.rm.f32 	%f6, %f3, %f5, %f4;
	add.f32 	%f7, %f6, 0fCB40007F;
	neg.f32 	%f8, %f7;
	fma.rn.f32 	%f9, %f1, 0fBFB8AA3B, %f8;
	fma.rn.f32 	%f10, %f1, 0fB2A57060, %f9;
	mov.b32 	%r30, %f6;
	shl.b32 	%r31, %r30, 23;
	mov.b32 	%f11, %r31;
	ex2.approx.ftz.f32 	%f12, %f10;
	mul.f32 	%f13, %f12, %f11;
	cvt.f64.f32 	%fd37, %f13;
	mul.f64 	%fd38, %fd36, %fd37;
	sub.f64 	%fd39, %fd35, %fd38;
	fma.rn.f64 	%fd40, %fd9, %fd39, %fd7;
	add.s64 	%rd21, %rd1, %rd7;
	st.global.f64 	[%rd21], %fd40;
$L__BB0_6:
	ret;

}


// ===== COMPILED SASS (sm_100) =====

	.target	sm_100

	.elftype	@"ET_EXEC"


//--------------------- .note.nv.tkinfo           --------------------------
	.section	.note.nv.tkinfo,"",@"SHT_NOTE"
	.sectionflags	@"SHF_NOTE_NV_TKINFO"
	.tkinfo
        /*0018*/ 	.word	0x00000002
        /*0030*/ 	.string	""
        /*0030*/ 	.string	"ptxas"
        /*0030*/ 	.string	"Cuda compilation tools, release 13.0, V13.0.88"
        /*0030*/ 	.string	"Build cuda_13.0.r13.0/compiler.36424714_0"
        /*0030*/ 	.string	"-arch sm_100 -m 64 "



//--------------------- .note.nv.cuinfo           --------------------------
	.section	.note.nv.cuinfo,"",@"SHT_NOTE"
	.sectionflags	@"SHF_NOTE_NV_CUINFO"
        /*0018*/ 	.short	0x0002
        /*001a*/ 	.short	0x0064
        /*001c*/ 	.short	0x0082
	.zero		2


//--------------------- .nv.info                  --------------------------
	.section	.nv.info,"",@"SHT_CUDA_INFO"
	.align	4


	//----- nvinfo : EIATTR_REGCOUNT
	.align		4
        /*0000*/ 	.byte	0x04, 0x2f
        /*0002*/ 	.short	(.L_1 - .L_0)
	.align		4
.L_0:
        /*0004*/ 	.word	index@(_Z10evolve_gpuPdS_S_S_idddiii)
        /*0008*/ 	.word	0x00000020


	//----- nvinfo : EIATTR_FRAME_SIZE
	.align		4
.L_1:
        /*000c*/ 	.byte	0x04, 0x11
        /*000e*/ 	.short	(.L_3 - .L_2)
	.align		4
.L_2:
        /*0010*/ 	.word	index@($__internal_0_$__cuda_sm20_div_rn_f64_full)
        /*0014*/ 	.word	0x00000000


	//----- nvinfo : EIATTR_FRAME_SIZE
	.align		4
.L_3:
        /*0018*/ 	.byte	0x04, 0x11
        /*001a*/ 	.short	(.L_5 - .L_4)
	.align		4
.L_4:
        /*001c*/ 	.word	index@(_Z10evolve_gpuPdS_S_S_idddiii)
        /*0020*/ 	.word	0x00000000


	//----- nvinfo : EIATTR_MIN_STACK_SIZE
	.align		4
.L_5:
        /*0024*/ 	.byte	0x04, 0x12
        /*0026*/ 	.short	(.L_7 - .L_6)
	.align		4
.L_6:
        /*0028*/ 	.word	index@(_Z10evolve_gpuPdS_S_S_idddiii)
        /*002c*/ 	.word	0x00000000
.L_7:


//--------------------- .nv.compat                --------------------------
	.section	.nv.compat,"",@"SHT_CUDA_COMPAT_INFO"
	.align	4
        /*0000*/ 	.byte	0x02, 0x09, 0x00, 0x00, 0x02, 0x02, 0x01, 0x00, 0x02, 0x05, 0x05, 0x00, 0x03, 0x07, 0x01, 0x01
        /*0010*/ 	.byte	0x02, 0x03, 0x00, 0x00, 0x02, 0x06, 0x01, 0x00, 0x04, 0x0b, 0x08, 0x00, 0x01, 0x00, 0x00, 0x00
        /*0020*/ 	.byte	0x00, 0x00, 0x00, 0x00


//--------------------- .nv.info._Z10evolve_gpuPdS_S_S_idddiii --------------------------
	.section	.nv.info._Z10evolve_gpuPdS_S_S_idddiii,"",@"SHT_CUDA_INFO"
	.sectionflags	@""
	.align	4


	//----- nvinfo : EIATTR_CUDA_API_VERSION
	.align		4
        /*0000*/ 	.byte	0x04, 0x37
        /*0002*/ 	.short	(.L_9 - .L_8)
.L_8:
        /*0004*/ 	.word	0x00000082


	//----- nvinfo : EIATTR_KPARAM_INFO
	.align		4
.L_9:
        /*0008*/ 	.byte	0x04, 0x17
        /*000a*/ 	.short	(.L_11 - .L_10)
.L_10:
        /*000c*/ 	.word	0x00000000
        /*0010*/ 	.short	0x000a
        /*0012*/ 	.short	0x0048
        /*0014*/ 	.byte	0x00, 0xf0, 0x11, 0x00


	//----- nvinfo : EIATTR_KPARAM_INFO
	.align		4
.L_11:
        /*0018*/ 	.byte	0x04, 0x17
        /*001a*/ 	.short	(.L_13 - .L_12)
.L_12:
        /*001c*/ 	.word	0x00000000
        /*0020*/ 	.short	0x0009
        /*0022*/ 	.short	0x0044
        /*0024*/ 	.byte	0x00, 0xf0, 0x11, 0x00


	//----- nvinfo : EIATTR_KPARAM_INFO
	.align		4
.L_13:
        /*0028*/ 	.byte	0x04, 0x17
        /*002a*/ 	.short	(.L_15 - .L_14)
.L_14:
        /*002c*/ 	.word	0x00000000
        /*0030*/ 	.short	0x0008
        /*0032*/ 	.short	0x0040
        /*0034*/ 	.byte	0x00, 0xf0, 0x11, 0x00


	//----- nvinfo : EIATTR_KPARAM_INFO
	.align		4
.L_15:
        /*0038*/ 	.byte	0x04, 0x17
        /*003a*/ 	.short	(.L_17 - .L_16)
.L_16:
        /*003c*/ 	.word	0x00000000
        /*0040*/ 	.short	0x0007
        /*0042*/ 	.short	0x0038
        /*0044*/ 	.byte	0x00, 0xf0, 0x21, 0x00


	//----- nvinfo : EIATTR_KPARAM_INFO
	.align		4
.L_17:
        /*0048*/ 	.byte	0x04, 0x17
        /*004a*/ 	.short	(.L_19 - .L_18)
.L_18:
        /*004c*/ 	.word	0x00000000
        /*0050*/ 	.short	0x0006
        /*0052*/ 	.short	0x0030
        /*0054*/ 	.byte	0x00, 0xf0, 0x21, 0x00


	//----- nvinfo : EIATTR_KPARAM_INFO
	.align		4
.L_19:
        /*0058*/ 	.byte	0x04, 0x17
        /*005a*/ 	.short	(.L_21 - .L_20)
.L_20:
        /*005c*/ 	.word	0x00000000
        /*0060*/ 	.short	0x0005
        /*0062*/ 	.short	0x0028
        /*0064*/ 	.byte	0x00, 0xf0, 0x21, 0x00


	//----- nvinfo : EIATTR_KPARAM_INFO
	.align		4
.L_21:
        /*0068*/ 	.byte	0x04, 0x17
        /*006a*/ 	.short	(.L_23 - .L_22)
.L_22:
        /*006c*/ 	.word	0x00000000
        /*0070*/ 	.short	0x0004
        /*0072*/ 	.short	0x0020
        /*0074*/ 	.byte	0x00, 0xf0, 0x11, 0x00


	//----- nvinfo : EIATTR_KPARAM_INFO
	.align		4
.L_23:
        /*0078*/ 	.byte	0x04, 0x17
        /*007a*/ 	.short	(.L_25 - .L_24)
.L_24:
        /*007c*/ 	.word	0x00000000
        /*0080*/ 	.short	0x0003
        /*0082*/ 	.short	0x0018
        /*0084*/ 	.byte	0x00, 0xf5, 0x21, 0x00


	//----- nvinfo : EIATTR_KPARAM_INFO
	.align		4
.L_25:
        /*0088*/ 	.byte	0x04, 0x17
        /*008a*/ 	.short	(.L_27 - .L_26)
.L_26:
        /*008c*/ 	.word	0x00000000
        /*0090*/ 	.short	0x0002
        /*0092*/ 	.short	0x0010
        /*0094*/ 	.byte	0x00, 0xf5, 0x21, 0x00


	//----- nvinfo : EIATTR_KPARAM_INFO
	.align		4
.L_27:
        /*0098*/ 	.byte	0x04, 0x17
        /*009a*/ 	.short	(.L_29 - .L_28)
.L_28:
        /*009c*/ 	.word	0x00000000
        /*00a0*/ 	.short	0x0001
        /*00a2*/ 	.short	0x0008
        /*00a4*/ 	.byte	0x00, 0xf5, 0x21, 0x00


	//----- nvinfo : EIATTR_KPARAM_INFO
	.align		4
.L_29:
        /*00a8*/ 	.byte	0x04, 0x17
        /*00aa*/ 	.short	(.L_31 - .L_30)
.L_30:
        /*00ac*/ 	.word	0x00000000
        /*00b0*/ 	.short	0x0000
        /*00b2*/ 	.short	0x0000
        /*00b4*/ 	.byte	0x00, 0xf5, 0x21, 0x00


	//----- nvinfo : EIATTR_SPARSE_MMA_MASK
	.align		4
.L_31:
        /*00b8*/ 	.byte	0x03, 0x50
        /*00ba*/ 	.short	0x0000


	//----- nvinfo : EIATTR_MAXREG_COUNT
	.align		4
        /*00bc*/ 	.byte	0x03, 0x1b
        /*00be*/ 	.short	0x00ff


	//----- nvinfo : EIATTR_MERCURY_ISA_VERSION
	.align		4
        /*00c0*/ 	.byte	0x03, 0x5f
        /*00c2*/ 	.short	0x0101


	//----- nvinfo : EIATTR_VRC_CTA_INIT_COUNT
	.align		4
        /*00c4*/ 	.byte	0x02, 0x4a
	.zero		1
	.zero		1


	//----- nvinfo : EIATTR_EXIT_INSTR_OFFSETS
	.align		4
        /*00c8*/ 	.byte	0x04, 0x1c
        /*00ca*/ 	.short	(.L_33 - .L_32)


	//   ....[0]....
.L_32:
        /*00cc*/ 	.word	0x000000d0


	//   ....[1]....
        /*00d0*/ 	.word	0x00000530


	//   ....[2]....
        /*00d4*/ 	.word	0x00000a70


	//----- nvinfo : EIATTR_CRS_STACK_SIZE
	.align		4
.L_33:
        /*00d8*/ 	.byte	0x04, 0x1e
        /*00da*/ 	.short	(.L_35 - .L_34)
.L_34:
        /*00dc*/ 	.word	0x00000000


	//----- nvinfo : EIATTR_CBANK_PARAM_SIZE
	.align		4
.L_35:
        /*00e0*/ 	.byte	0x03, 0x19
        /*00e2*/ 	.short	0x004c


	//----- nvinfo : EIATTR_PARAM_CBANK
	.align		4
        /*00e4*/ 	.byte	0x04, 0x0a
        /*00e6*/ 	.short	(.L_37 - .L_36)
	.align		4
.L_36:
        /*00e8*/ 	.word	index@(.nv.constant0._Z10evolve_gpuPdS_S_S_idddiii)
        /*00ec*/ 	.short	0x0380
        /*00ee*/ 	.short	0x004c


	//----- nvinfo : EIATTR_SW_WAR
	.align		4
.L_37:
        /*00f0*/ 	.byte	0x04, 0x36
        /*00f2*/ 	.short	(.L_39 - .L_38)
.L_38:
        /*00f4*/ 	.word	0x00000008
.L_39:


//--------------------- .nv.callgraph             --------------------------
	.section	.nv.callgraph,"",@"SHT_CUDA_CALLGRAPH"
	.align	4
	.sectionentsize	8
	.align		4
        /*0000*/ 	.word	0x00000000
	.align		4
        /*0004*/ 	.word	0xffffffff
	.align		4
        /*0008*/ 	.word	0x00000000
	.align		4
        /*000c*/ 	.word	0xfffffffe
	.align		4
        /*0010*/ 	.word	0x00000000
	.align		4
        /*0014*/ 	.word	0xfffffffd
	.align		4
        /*0018*/ 	.word	0x00000000
	.align		4
        /*001c*/ 	.word	0xfffffffc


//--------------------- .text._Z10evolve_gpuPdS_S_S_idddiii --------------------------
	.section	.text._Z10evolve_gpuPdS_S_S_idddiii,"ax",@progbits
	.align	128
        .global         _Z10evolve_gpuPdS_S_S_idddiii
        .type           _Z10evolve_gpuPdS_S_S_idddiii,@function
        .size           _Z10evolve_gpuPdS_S_S_idddiii,(.L_x_8 - _Z10evolve_gpuPdS_S_S_idddiii)
        .other          _Z10evolve_gpuPdS_S_S_idddiii,@"STO_CUDA_ENTRY STV_DEFAULT"
_Z10evolve_gpuPdS_S_S_idddiii:
.text._Z10evolve_gpuPdS_S_S_idddiii:
[----:B------:R-:W-:Y:S01]  /*0000*/  LDC R1, c[0x0][0x37c] ;  /* 0x0000df00ff017b82 */ /* 0x000fe20000000800 */
[----:B------:R-:W0:Y:S07]  /*0010*/  S2R R2, SR_TID.Y ;  /* 0x0000000000027919 */ /* 0x000e2e0000002200 */
[----:B------:R-:W1:Y:S01]  /*0020*/  LDC R0, c[0x0][0x360] ;  /* 0x0000d800ff007b82 */ /* 0x000e620000000800 */
[----:B------:R-:W2:Y:S01]  /*0030*/  LDCU UR6, c[0x0][0x3c0] ;  /* 0x00007800ff0677ac */ /* 0x000ea20008000800 */
[----:B------:R-:W1:Y:S06]  /*0040*/  S2R R3, SR_TID.X ;  /* 0x0000000000037919 */ /* 0x000e6c0000002100 */
[----:B------:R-:W0:Y:S08]  /*0050*/  S2UR UR5, SR_CTAID.Y ;  /* 0x00000000000579c3 */ /* 0x000e300000002600 */
[----:B------:R-:W0:Y:S08]  /*0060*/  LDC R7, c[0x0][0x364] ;  /* 0x0000d900ff077b82 */ /* 0x000e300000000800 */
[----:B------:R-:W1:Y:S08]  /*0070*/  S2UR UR4, SR_CTAID.X ;  /* 0x00000000000479c3 */ /* 0x000e700000002500 */
[----:B------:R-:W3:Y:S01]  /*0080*/  LDC R11, c[0x0][0x3a0] ;  /* 0x0000e800ff0b7b82 */ /* 0x000ee20000000800 */
[----:B0-----:R-:W-:-:S05]  /*0090*/  IMAD R7, R7, UR5, R2 ;  /* 0x0000000507077c24 */ /* 0x001fca000f8e0202 */
[----:B--2---:R-:W-:Y:S01]  /*00a0*/  ISETP.GE.AND P0, PT, R7, UR6, PT ;  /* 0x0000000607007c0c */ /* 0x004fe2000bf06270 */
[----:B-1----:R-:W-:-:S05]  /*00b0*/  IMAD R0, R0, UR4, R3 ;  /* 0x0000000400007c24 */ /* 0x002fca000f8e0203 */
[----:B---3--:R-:W-:-:S13]  /*00c0*/  ISETP.GE.OR P0, PT, R0, R11, P0 ;  /* 0x0000000b0000720c */ /* 0x008fda0000706670 */
[----:B------:R-:W-:Y:S05]  /*00d0*/  @P0 EXIT ;  /* 0x000000000000094d */ /* 0x000fea0003800000 */
[----:B------:R-:W0:Y:S01]  /*00e0*/  LDC R6, c[0x0][0x3c8] ;  /* 0x0000f200ff067b82 */ /* 0x000e220000000800 */
[----:B------:R-:W1:Y:S01]  /*00f0*/  LDCU UR4, c[0x0][0x3c4] ;  /* 0x00007880ff0477ac */ /* 0x000e620008000800 */
[----:B------:R-:W-:Y:S02]  /*0100*/  IMAD R7, R7, R11, R0 ;  /* 0x0000000b07077224 */ /* 0x000fe400078e0200 */
[----:B-1----:R-:W-:Y:S01]  /*0110*/  IMAD R0, R11, UR4, RZ ;  /* 0x000000040b007c24 */ /* 0x002fe2000f8e02ff */
[----:B------:R-:W1:Y:S01]  /*0120*/  LDCU.64 UR4, c[0x0][0x358] ;  /* 0x00006b00ff0477ac */ /* 0x000e620008000a00 */
[----:B0-----:R-:W-:-:S04]  /*0130*/  IABS R9, R6 ;  /* 0x0000000600097213 */ /* 0x001fc80000000000 */
[----:B------:R-:W0:Y:S08]  /*0140*/  I2F.RP R4, R9 ;  /* 0x0000000900047306 */ /* 0x000e300000209400 */
[----:B0-----:R-:W0:Y:S02]  /*0150*/  MUFU.RCP R4, R4 ;  /* 0x0000000400047308 */ /* 0x001e240000001000 */
[----:B0-----:R-:W-:-:S06]  /*0160*/  VIADD R2, R4, 0xffffffe ;  /* 0x0ffffffe04027836 */ /* 0x001fcc0000000000 */
[----:B------:R0:W2:Y:S02]  /*0170*/  F2I.FTZ.U32.TRUNC.NTZ R3, R2 ;  /* 0x0000000200037305 */ /* 0x0000a4000021f000 */
[----:B0-----:R-:W-:Y:S02]  /*0180*/  IMAD.MOV.U32 R2, RZ, RZ, RZ ;  /* 0x000000ffff027224 */ /* 0x001fe400078e00ff */
[----:B--2---:R-:W-:-:S04]  /*0190*/  IMAD.MOV R8, RZ, RZ, -R3 ;  /* 0x000000ffff087224 */ /* 0x004fc800078e0a03 */
[----:B------:R-:W-:Y:S01]  /*01a0*/  IMAD R5, R8, R9, RZ ;  /* 0x0000000908057224 */ /* 0x000fe200078e02ff */
[----:B------:R-:W-:-:S03]  /*01b0*/  IABS R8, R11 ;  /* 0x0000000b00087213 */ /* 0x000fc60000000000 */
[----:B------:R-:W-:Y:S01]  /*01c0*/  IMAD.HI.U32 R3, R3, R5, R2 ;  /* 0x0000000503037227 */ /* 0x000fe200078e0002 */
[----:B------:R-:W0:Y:S05]  /*01d0*/  I2F.RP R4, R8 ;  /* 0x0000000800047306 */ /* 0x000e2a0000209400 */
[----:B------:R-:W-:-:S04]  /*01e0*/  IMAD.HI.U32 R5, R3, R8, RZ ;  /* 0x0000000803057227 */ /* 0x000fc800078e00ff */
[----:B------:R-:W-:-:S04]  /*01f0*/  IMAD.MOV R3, RZ, RZ, -R5 ;  /* 0x000000ffff037224 */ /* 0x000fc800078e0a05 */
[C---:B------:R-:W-:Y:S01]  /*0200*/  IMAD R2, R9.reuse, R3, R8 ;  /* 0x0000000309027224 */ /* 0x040fe200078e0208 */
[----:B0-----:R-:W0:Y:S04]  /*0210*/  MUFU.RCP R4, R4 ;  /* 0x0000000400047308 */ /* 0x001e280000001000 */
[----:B------:R-:W-:-:S13]  /*0220*/  ISETP.GT.U32.AND P1, PT, R9, R2, PT ;  /* 0x000000020900720c */ /* 0x000fda0003f24070 */
[----:B------:R-:W-:Y:S02]  /*0230*/  @!P1 IMAD.IADD R2, R2, 0x1, -R9 ;  /* 0x0000000102029824 */ /* 0x000fe400078e0a09 */
[----:B------:R-:W-:Y:S01]  /*0240*/  @!P1 VIADD R5, R5, 0x1 ;  /* 0x0000000105059836 */ /* 0x000fe20000000000 */
[----:B------:R-:W-:Y:S02]  /*0250*/  ISETP.NE.AND P1, PT, R6, RZ, PT ;  /* 0x000000ff0600720c */ /* 0x000fe40003f25270 */
[----:B------:R-:W-:Y:S02]  /*0260*/  ISETP.GE.U32.AND P0, PT, R2, R9, PT ;  /* 0x000000090200720c */ /* 0x000fe40003f06070 */
[----:B------:R-:W-:-:S04]  /*0270*/  LOP3.LUT R2, R11, R6, RZ, 0x3c, !PT ;  /* 0x000000060b027212 */ /* 0x000fc800078e3cff */
[----:B------:R-:W-:Y:S02]  /*0280*/  ISETP.GE.AND P2, PT, R2, RZ, PT ;  /* 0x000000ff0200720c */ /* 0x000fe40003f46270 */
[----:B0-----:R-:W-:-:S04]  /*0290*/  IADD3 R2, PT, PT, R4, 0xffffffe, RZ ;  /* 0x0ffffffe04027810 */ /* 0x001fc80007ffe0ff */
[----:B------:R0:W2:Y:S01]  /*02a0*/  F2I.FTZ.U32.TRUNC.NTZ R3, R2 ;  /* 0x0000000200037305 */ /* 0x0000a2000021f000 */
[----:B------:R-:W-:-:S06]  /*02b0*/  @P0 VIADD R5, R5, 0x1 ;  /* 0x0000000105050836 */ /* 0x000fcc0000000000 */
[----:B------:R-:W-:Y:S01]  /*02c0*/  @!P2 IMAD.MOV R5, RZ, RZ, -R5 ;  /* 0x000000ffff05a224 */ /* 0x000fe200078e0a05 */
[----:B------:R-:W-:Y:S01]  /*02d0*/  @!P1 LOP3.LUT R5, RZ, R6, RZ, 0x33, !PT ;  /* 0x00000006ff059212 */ /* 0x000fe200078e33ff */
[----:B0-----:R-:W-:Y:S01]  /*02e0*/  IMAD.MOV.U32 R2, RZ, RZ, RZ ;  /* 0x000000ffff027224 */ /* 0x001fe200078e00ff */
[----:B------:R-:W-:-:S03]  /*02f0*/  LEA R6, R11, R7, 0x1 ;  /* 0x000000070b067211 */ /* 0x000fc600078e08ff */
[----:B------:R-:W-:Y:S02]  /*0300*/  IMAD R0, R0, R5, R7 ;  /* 0x0000000500007224 */ /* 0x000fe400078e0207 */
[----:B--2---:R-:W-:-:S03]  /*0310*/  IMAD.MOV R9, RZ, RZ, -R3 ;  /* 0x000000ffff097224 */ /* 0x004fc600078e0a03 */
[----:B------:R-:W-:Y:S01]  /*0320*/  IABS R4, R0 ;  /* 0x0000000000047213 */ /* 0x000fe20000000000 */
[----:B------:R-:W-:-:S04]  /*0330*/  IMAD R5, R9, R8, RZ ;  /* 0x0000000809057224 */ /* 0x000fc800078e02ff */
[----:B------:R-:W-:Y:S01]  /*0340*/  IMAD.HI.U32 R2, R3, R5, R2 ;  /* 0x0000000503027227 */ /* 0x000fe200078e0002 */
[----:B------:R-:W-:-:S05]  /*0350*/  MOV R3, R4 ;  /* 0x0000000400037202 */ /* 0x000fca0000000f00 */
[----:B------:R-:W-:-:S04]  /*0360*/  IMAD.HI.U32 R2, R2, R3, RZ ;  /* 0x0000000302027227 */ /* 0x000fc800078e00ff */
[----:B------:R-:W-:-:S04]  /*0370*/  IMAD.MOV R4, RZ, RZ, -R2 ;  /* 0x000000ffff047224 */ /* 0x000fc800078e0a02 */
[----:B------:R-:W-:-:S05]  /*0380*/  IMAD R3, R8, R4, R3 ;  /* 0x0000000408037224 */ /* 0x000fca00078e0203 */
[----:B------:R-:W-:-:S13]  /*0390*/  ISETP.GT.U32.AND P1, PT, R8, R3, PT ;  /* 0x000000030800720c */ /* 0x000fda0003f24070 */
[----:B------:R-:W-:Y:S02]  /*03a0*/  @!P1 IMAD.IADD R3, R3, 0x1, -R8 ;  /* 0x0000000103039824 */ /* 0x000fe400078e0a08 */
[----:B------:R-:W-:Y:S01]  /*03b0*/  @!P1 VIADD R2, R2, 0x1 ;  /* 0x0000000102029836 */ /* 0x000fe20000000000 */
[----:B------:R-:W-:Y:S02]  /*03c0*/  ISETP.NE.AND P1, PT, R11, RZ, PT ;  /* 0x000000ff0b00720c */ /* 0x000fe40003f25270 */
[----:B------:R-:W-:Y:S02]  /*03d0*/  ISETP.GE.U32.AND P0, PT, R3, R8, PT ;  /* 0x000000080300720c */ /* 0x000fe40003f06070 */
[----:B------:R-:W-:-:S04]  /*03e0*/  LOP3.LUT R3, R0, R11, RZ, 0x3c, !PT ;  /* 0x0000000b00037212 */ /* 0x000fc800078e3cff */
[----:B------:R-:W-:-:S07]  /*03f0*/  ISETP.GE.AND P2, PT, R3, RZ, PT ;  /* 0x000000ff0300720c */ /* 0x000fce0003f46270 */
[----:B------:R-:W-:-:S05]  /*0400*/  @P0 VIADD R2, R2, 0x1 ;  /* 0x0000000102020836 */ /* 0x000fca0000000000 */
[----:B------:R-:W-:Y:S01]  /*0410*/  MOV R5, R2 ;  /* 0x0000000200057202 */ /* 0x000fe20000000f00 */
[----:B------:R-:W-:-:S04]  /*0420*/  VIADD R2, R11, 0xffffffff ;  /* 0xffffffff0b027836 */ /* 0x000fc80000000000 */
[----:B------:R-:W-:Y:S01]  /*0430*/  @!P2 IMAD.MOV R5, RZ, RZ, -R5 ;  /* 0x000000ffff05a224 */ /* 0x000fe200078e0a05 */
[----:B------:R-:W-:-:S04]  /*0440*/  @!P1 LOP3.LUT R5, RZ, R11, RZ, 0x33, !PT ;  /* 0x0000000bff059212 */ /* 0x000fc800078e33ff */
[----:B------:R-:W-:Y:S01]  /*0450*/  ISETP.NE.AND P0, PT, R5, R2, PT ;  /* 0x000000020500720c */ /* 0x000fe20003f05270 */
[----:B------:R-:W-:-:S03]  /*0460*/  IMAD.MOV R3, RZ, RZ, -R5 ;  /* 0x000000ffff037224 */ /* 0x000fc600078e0a05 */
[----:B------:R-:W-:Y:S01]  /*0470*/  ISETP.EQ.OR P0, PT, R5, RZ, !P0 ;  /* 0x000000ff0500720c */ /* 0x000fe20004702670 */
[----:B------:R-:W-:-:S05]  /*0480*/  IMAD R3, R11, R3, R0 ;  /* 0x000000030b037224 */ /* 0x000fca00078e0200 */
[----:B------:R-:W-:-:S04]  /*0490*/  ISETP.EQ.OR P0, PT, R3, RZ, P0 ;  /* 0x000000ff0300720c */ /* 0x000fc80000702670 */
[----:B------:R-:W-:Y:S01]  /*04a0*/  ISETP.EQ.OR P0, PT, R3, R2, P0 ;  /* 0x000000020300720c */ /* 0x000fe20000702670 */
[----:B------:R-:W-:-:S03]  /*04b0*/  VIADD R2, R11, 0xfffffffe ;  /* 0xfffffffe0b027836 */ /* 0x000fc60000000000 */
[----:B------:R-:W-:-:S04]  /*04c0*/  ISETP.EQ.OR P0, PT, R5, 0x1, P0 ;  /* 0x000000010500780c */ /* 0x000fc80000702670 */
[----:B------:R-:W-:-:S04]  /*04d0*/  ISETP.EQ.OR P0, PT, R5, R2, P0 ;  /* 0x000000020500720c */ /* 0x000fc80000702670 */
[----:B------:R-:W-:-:S04]  /*04e0*/  ISETP.NE.AND P0, PT, R3, 0x1, !P0 ;  /* 0x000000010300780c */ /* 0x000fc80004705270 */
[----:B------:R-:W-:-:S13]  /*04f0*/  ISETP.NE.AND P0, PT, R3, R2, P0 ;  /* 0x000000020300720c */ /* 0x000fda0000705270 */
[----:B------:R-:W0:Y:S02]  /*0500*/  @!P0 LDC.64 R2, c[0x0][0x380] ;  /* 0x0000e000ff028b82 */ /* 0x000e240000000a00 */
[----:B0-----:R-:W-:-:S05]  /*0510*/  @!P0 IMAD.WIDE R2, R6, 0x8, R2 ;  /* 0x0000000806028825 */ /* 0x001fca00078e0202 */
[----:B-1----:R0:W-:Y:S01]  /*0520*/  @!P0 STG.E.64 desc[UR4][R2.64], RZ ;  /* 0x000000ff02008986 */ /* 0x0021e2000c101b04 */
[----:B------:R-:W-:Y:S05]  /*0530*/  @!P0 EXIT ;  /* 0x000000000000894d */ /* 0x000fea0003800000 */
[----:B------:R-:W1:Y:S01]  /*0540*/  LDC.64 R8, c[0x0][0x388] ;  /* 0x0000e200ff087b82 */ /* 0x000e620000000a00 */
[C---:B------:R-:W-:Y:S02]  /*0550*/  IMAD.IADD R23, R6.reuse, 0x1, -R11 ;  /* 0x0000000106177824 */ /* 0x040fe400078e0a0b */
[----:B-1----:R-:W-:-:S05]  /*0560*/  IMAD.WIDE R28, R6, 0x8, R8 ;  /* 0x00000008061c7825 */ /* 0x002fca00078e0208 */
[----:B------:R-:W2:Y:S04]  /*0570*/  LDG.E.64 R26, desc[UR4][R28.64+-0x8] ;  /* 0xfffff8041c1a7981 */ /* 0x000ea8000c1e1b00 */
[----:B------:R-:W2:Y:S01]  /*0580*/  LDG.E.64 R4, desc[UR4][R28.64+0x8] ;  /* 0x000008041c047981 */ /* 0x000ea2000c1e1b00 */
[----:B------:R-:W-:-:S03]  /*0590*/  IMAD.WIDE R22, R23, 0x8, R8 ;  /* 0x0000000817167825 */ /* 0x000fc600078e0208 */
[----:B------:R-:W3:Y:S04]  /*05a0*/  LDG.E.64 R18, desc[UR4][R28.64+-0x10] ;  /* 0xfffff0041c127981 */ /* 0x000ee8000c1e1b00 */
[----:B------:R-:W4:Y:S04]  /*05b0*/  LDG.E.64 R24, desc[UR4][R22.64] ;  /* 0x0000000416187981 */ /* 0x000f28000c1e1b00 */
[----:B------:R-:W5:Y:S04]  /*05c0*/  LDG.E.64 R20, desc[UR4][R22.64+-0x8] ;  /* 0xfffff80416147981 */ /* 0x000f68000c1e1b00 */
[----:B------:R-:W3:Y:S04]  /*05d0*/  LDG.E.64 R16, desc[UR4][R28.64+0x10] ;  /* 0x000010041c107981 */ /* 0x000ee8000c1e1b00 */
[----:B------:R-:W5:Y:S01]  /*05e0*/  LDG.E.64 R22, desc[UR4][R22.64+0x8] ;  /* 0x0000080416167981 */ /* 0x000f62000c1e1b00 */
[----:B------:R-:W-:-:S05]  /*05f0*/  IMAD.WIDE R12, R11, 0x8, R28 ;  /* 0x000000080b0c7825 */ /* 0x000fca00078e021c */
[----:B0-----:R-:W3:Y:S01]  /*0600*/  LDG.E.64 R2, desc[UR4][R12.64+-0x8] ;  /* 0xfffff8040c027981 */ /* 0x001ee2000c1e1b00 */
[----:B------:R-:W-:-:S03]  /*0610*/  IMAD.WIDE R8, R7, 0x8, R8 ;  /* 0x0000000807087825 */ /* 0x000fc600078e0208 */
[----:B------:R-:W3:Y:S01]  /*0620*/  LDG.E.64 R14, desc[UR4][R12.64] ;  /* 0x000000040c0e7981 */ /* 0x000ee2000c1e1b00 */
[----:B------:R-:W-:-:S03]  /*0630*/  IMAD.WIDE R10, R11, 0x8, R12 ;  /* 0x000000080b0a7825 */ /* 0x000fc600078e020c */
[----:B------:R-:W3:Y:S04]  /*0640*/  LDG.E.64 R8, desc[UR4][R8.64] ;  /* 0x0000000408087981 */ /* 0x000ee8000c1e1b00 */
[----:B------:R-:W3:Y:S04]  /*0650*/  LDG.E.64 R10, desc[UR4][R10.64] ;  /* 0x000000040a0a7981 */ /* 0x000ee8000c1e1b00 */
[----:B------:R-:W3:Y:S01]  /*0660*/  LDG.E.64 R12, desc[UR4][R12.64+0x8] ;  /* 0x000008040c0c7981 */ /* 0x000ee2000c1e1b00 */
[----:B--2---:R-:W-:-:S03]  /*0670*/  DADD R26, R26, R4 ;  /* 0x000000001a1a7229 */ /* 0x004fc60000000004 */
[----:B------:R-:W2:Y:S05]  /*0680*/  LDG.E.64 R4, desc[UR4][R28.64] ;  /* 0x000000041c047981 */ /* 0x000eaa000c1e1b00 */
[----:B----4-:R-:W-:Y:S01]  /*0690*/  DADD R26, R26, R24 ;  /* 0x000000001a1a7229 */ /* 0x010fe20000000018 */
[----:B------:R-:W0:Y:S02]  /*06a0*/  LDC.64 R24, c[0x0][0x390] ;  /* 0x0000e400ff187b82 */ /* 0x000e240000000a00 */
[----:B0-----:R-:W-:-:S06]  /*06b0*/  IMAD.WIDE R24, R6, 0x8, R24 ;  /* 0x0000000806187825 */ /* 0x001fcc00078e0218 */
[----:B------:R-:W4:Y:S01]  /*06c0*/  LDG.E.64 R24, desc[UR4][R24.64] ;  /* 0x0000000418187981 */ /* 0x000f22000c1e1b00 */
[----:B-----5:R-:W-:Y:S01]  /*06d0*/  DADD R22, R20, R22 ;  /* 0x0000000014167229 */ /* 0x020fe20000000016 */
[----:B------:R-:W0:Y:S07]  /*06e0*/  LDC.64 R20, c[0x0][0x3a8] ;  /* 0x0000ea00ff147b82 */ /* 0x000e2e0000000a00 */
[----:B---3--:R-:W-:Y:S02]  /*06f0*/  DADD R22, R22, R2 ;  /* 0x0000000016167229 */ /* 0x008fe40000000002 */
[----:B0-----:R-:W-:-:S06]  /*0700*/  DMUL R20, R20, R20 ;  /* 0x0000001414147228 */ /* 0x001fcc0000000000 */
[----:B------:R-:W0:Y:S01]  /*0710*/  MUFU.RCP64H R3, R21 ;  /* 0x0000001500037308 */ /* 0x000e220000001800 */
[----:B------:R-:W-:Y:S01]  /*0720*/  IMAD.MOV.U32 R2, RZ, RZ, 0x1 ;  /* 0x00000001ff027424 */ /* 0x000fe200078e00ff */
[----:B------:R-:W-:Y:S02]  /*0730*/  DADD R18, R18, R16 ;  /* 0x0000000012127229 */ /* 0x000fe40000000010 */
[----:B------:R-:W-:Y:S02]  /*0740*/  DADD R14, R26, R14 ;  /* 0x000000001a0e7229 */ /* 0x000fe4000000000e */
[----:B------:R-:W-:Y:S02]  /*0750*/  DADD R12, R22, R12 ;  /* 0x00000000160c7229 */ /* 0x000fe4000000000c */
[----:B0-----:R-:W-:Y:S02]  /*0760*/  DFMA R16, -R20, R2, 1 ;  /* 0x3ff000001410742b */ /* 0x001fe40000000102 */
[----:B------:R-:W-:-:S06]  /*0770*/  DADD R8, R18, R8 ;  /* 0x0000000012087229 */ /* 0x000fcc0000000008 */
[----:B------:R-:W-:Y:S02]  /*0780*/  DFMA R16, R16, R16, R16 ;  /* 0x000000101010722b */ /* 0x000fe40000000010 */
[----:B------:R-:W-:Y:S02]  /*0790*/  DFMA R12, R12, 0.25, R14 ;  /* 0x3fd000000c0c782b */ /* 0x000fe4000000000e */
[----:B------:R-:W-:Y:S01]  /*07a0*/  DADD R8, R8, R10 ;  /* 0x0000000008087229 */ /* 0x000fe2000000000a */
[----:B------:R-:W0:Y:S03]  /*07b0*/  LDC.64 R14, c[0x0][0x3b0] ;  /* 0x0000ec00ff0e7b82 */ /* 0x000e260000000a00 */
[----:B------:R-:W-:-:S04]  /*07c0*/  DFMA R16, R2, R16, R2 ;  /* 0x000000100210722b */ /* 0x000fc80000000002 */
[----:B------:R-:W-:-:S04]  /*07d0*/  DFMA R12, R8, 0.125, R12 ;  /* 0x3fc00000080c782b */ /* 0x000fc8000000000c */
[----:B------:R-:W-:-:S08]  /*07e0*/  DFMA R2, -R20, R16, 1 ;  /* 0x3ff000001402742b */ /* 0x000fd00000000110 */
[----:B------:R-:W-:Y:S01]  /*07f0*/  DFMA R2, R16, R2, R16 ;  /* 0x000000021002722b */ /* 0x000fe20000000010 */
[----:B------:R-:W-:Y:S01]  /*0800*/  UMOV UR6, 0x9999999a ;  /* 0x9999999a00067882 */ /* 0x000fe20000000000 */
[----:B------:R-:W-:Y:S01]  /*0810*/  UMOV UR7, 0x3fb99999 ;  /* 0x3fb9999900077882 */ /* 0x000fe20000000000 */
[----:B------:R-:W-:Y:S01]  /*0820*/  BSSY.RECONVERGENT B0, `(.L_x_0) ;  /* 0x000000f000007945 */ /* 0x000fe20003800200 */
[----:B--2---:R-:W-:-:S08]  /*0830*/  DFMA R12, R4, -5.5, R12 ;  /* 0xc0160000040c782b */ /* 0x004fd0000000000c */
[----:B------:R-:W-:-:S08]  /*0840*/  DMUL R8, R12, R2 ;  /* 0x000000020c087228 */ /* 0x000fd00000000000 */
[----:B------:R-:W-:-:S08]  /*0850*/  DFMA R10, -R20, R8, R12 ;  /* 0x00000008140a722b */ /* 0x000fd0000000010c */
[----:B------:R-:W-:Y:S01]  /*0860*/  DFMA R2, R2, R10, R8 ;  /* 0x0000000a0202722b */ /* 0x000fe20000000008 */
[----:B------:R-:W-:Y:S01]  /*0870*/  FSETP.GEU.AND P1, PT, |R13|, 6.5827683646048100446e-37, PT ;  /* 0x036000000d00780b */ /* 0x000fe20003f2e200 */
[----:B------:R-:W-:-:S08]  /*0880*/  DADD R4, R4, R4 ;  /* 0x0000000004047229 */ /* 0x000fd00000000004 */
[----:B------:R-:W-:Y:S01]  /*0890*/  FFMA R7, RZ, R21, R3 ;  /* 0x00000015ff077223 */ /* 0x000fe20000000003 */
[----:B0-----:R-:W-:-:S04]  /*08a0*/  DMUL R8, R14, R14 ;  /* 0x0000000e0e087228 */ /* 0x001fc80000000000 */
[----:B------:R-:W-:Y:S01]  /*08b0*/  FSETP.GT.AND P0, PT, |R7|, 1.469367938527859385e-39, PT ;  /* 0x001000000700780b */ /* 0x000fe20003f04200 */
[----:B----4-:R-:W-:-:S03]  /*08c0*/  DADD R24, R4, -R24 ;  /* 0x0000000004187229 */ /* 0x010fc60000000818 */
[----:B------:R-:W-:-:S09]  /*08d0*/  DMUL R4, R8, UR6 ;  /* 0x0000000608047c28 */ /* 0x000fd20008000000 */
[----:B------:R-:W-:Y:S05]  /*08e0*/  @P0 BRA P1, `(.L_x_1) ;  /* 0x0000000000080947 */ /* 0x000fea0000800000 */
[----:B------:R-:W-:-:S07]  /*08f0*/  MOV R14, 0x910 ;  /* 0x00000910000e7802 */ /* 0x000fce0000000f00 */
[----:B------:R-:W-:Y:S05]  /*0900*/  CALL.REL.NOINC `($__internal_0_$__cuda_sm20_div_rn_f64_full) ;  /* 0x00000000005c7944 */ /* 0x000fea0003c00000 */
.L_x_1:
[----:B------:R-:W-:Y:S05]  /*0910*/  BSYNC.RECONVERGENT B0 ;  /* 0x0000000000007941 */ /* 0x000fea0003800200 */
.L_x_0:
[----:B------:R-:W0:Y:S01]  /*0920*/  LDC.64 R8, c[0x0][0x398] ;  /* 0x0000e600ff087b82 */ /* 0x000e220000000a00 */
[----:B------:R-:W1:Y:S01]  /*0930*/  LDCU.64 UR6, c[0x0][0x3b8] ;  /* 0x00007700ff0677ac */ /* 0x000e620008000a00 */
[----:B------:R-:W-:Y:S02]  /*0940*/  IMAD.MOV.U32 R7, RZ, RZ, 0x3bbb989d ;  /* 0x3bbb989dff077424 */ /* 0x000fe400078e00ff */
[----:B------:R-:W-:-:S04]  /*0950*/  IMAD.MOV.U32 R10, RZ, RZ, 0x437c0000 ;  /* 0x437c0000ff0a7424 */ /* 0x000fc800078e00ff */
[----:B------:R-:W2:Y:S01]  /*0960*/  LDC.64 R12, c[0x0][0x380] ;  /* 0x0000e000ff0c7b82 */ /* 0x000ea20000000a00 */
[----:B0-----:R-:W-:-:S06]  /*0970*/  IMAD.WIDE R8, R0, 0x8, R8 ;  /* 0x0000000800087825 */ /* 0x001fcc00078e0208 */
[----:B------:R-:W3:Y:S01]  /*0980*/  LDG.E.64 R8, desc[UR4][R8.64] ;  /* 0x0000000408087981 */ /* 0x000ee2000c1e1b00 */
[----:B-1----:R-:W0:Y:S01]  /*0990*/  F2F.F32.F64 R0, UR6 ;  /* 0x0000000600007d10 */ /* 0x002e220008301000 */
[----:B--2---:R-:W-:-:S04]  /*09a0*/  IMAD.WIDE R12, R6, 0x8, R12 ;  /* 0x00000008060c7825 */ /* 0x004fc800078e020c */
[----:B0-----:R-:W-:-:S04]  /*09b0*/  FFMA.SAT R7, R0, -R7, 0.5 ;  /* 0x3f00000000077423 */ /* 0x001fc80000002807 */
[----:B------:R-:W-:-:S04]  /*09c0*/  FFMA.RM R7, R7, R10, 12582913 ;  /* 0x4b40000107077423 */ /* 0x000fc8000000400a */
[C---:B------:R-:W-:Y:S01]  /*09d0*/  FADD R11, R7.reuse, -12583039 ;  /* 0xcb40007f070b7421 */ /* 0x040fe20000000000 */
[----:B------:R-:W-:-:S03]  /*09e0*/  SHF.L.U32 R7, R7, 0x17, RZ ;  /* 0x0000001707077819 */ /* 0x000fc600000006ff */
[----:B------:R-:W-:-:S04]  /*09f0*/  FFMA R11, R0, -1.4426950216293334961, -R11 ;  /* 0xbfb8aa3b000b7823 */ /* 0x000fc8000000080b */
[----:B------:R-:W-:-:S06]  /*0a00*/  FFMA R0, R0, -1.925963033500011079e-08, R11 ;  /* 0xb2a5706000007823 */ /* 0x000fcc000000000b */
[----:B------:R-:W0:Y:S02]  /*0a10*/  MUFU.EX2 R0, R0 ;  /* 0x0000000000007308 */ /* 0x000e240000000800 */
[----:B0-----:R-:W-:-:S06]  /*0a20*/  FMUL R7, R7, R0 ;  /* 0x0000000007077220 */ /* 0x001fcc0000400000 */
[----:B------:R-:W3:Y:S02]  /*0a30*/  F2F.F64.F32 R10, R7 ;  /* 0x00000007000a7310 */ /* 0x000ee40000201800 */
[----:B---3--:R-:W-:-:S08]  /*0a40*/  DFMA R8, -R8, R10, R2 ;  /* 0x0000000a0808722b */ /* 0x008fd00000000102 */
[----:B------:R-:W-:-:S07]  /*0a50*/  DFMA R4, R4, R8, R24 ;  /* 0x000000080404722b */ /* 0x000fce0000000018 */
[----:B------:R-:W-:Y:S01]  /*0a60*/  STG.E.64 desc[UR4][R12.64], R4 ;  /* 0x000000040c007986 */ /* 0x000fe2000c101b04 */
[----:B------:R-:W-:Y:S05]  /*0a70*/  EXIT ;  /* 0x000000000000794d */ /* 0x000fea0003800000 */
        .weak           $__internal_0_$__cuda_sm20_div_rn_f64_full
        .type           $__internal_0_$__cuda_sm20_div_rn_f64_full,@function
        .size           $__internal_0_$__cuda_sm20_div_rn_f64_full,(.L_x_8 - $__internal_0_$__cuda_sm20_div_rn_f64_full)
$__internal_0_$__cuda_sm20_div_rn_f64_full:
[C---:B------:R-:W-:Y:S01]  /*0a80*/  FSETP.GEU.AND P0, PT, |R21|.reuse, 1.469367938527859385e-39, PT ;  /* 0x001000001500780b */ /* 0x040fe20003f0e200 */
[--C-:B------:R-:W-:Y:S01]  /*0a90*/  IMAD.MOV.U32 R10, RZ, RZ, R20.reuse ;  /* 0x000000ffff0a7224 */ /* 0x100fe200078e0014 */
[----:B------:R-:W-:Y:S01]  /*0aa0*/  LOP3.LUT R8, R21, 0x800fffff, RZ, 0xc0, !PT ;  /* 0x800fffff15087812 */ /* 0x000fe200078ec0ff */
[----:B------:R-:W-:Y:S01]  /*0ab0*/  IMAD.MOV.U32 R11, RZ, RZ, R21 ;  /* 0x000000ffff0b7224 */ /* 0x000fe200078e0015 */
[----:B------:R-:W-:Y:S01]  /*0ac0*/  MOV R3, R13 ;  /* 0x0000000d00037202 */ /* 0x000fe20000000f00 */
[----:B------:R-:W-:Y:S01]  /*0ad0*/  IMAD.MOV.U32 R16, RZ, RZ, 0x1 ;  /* 0x00000001ff107424 */ /* 0x000fe200078e00ff */
[----:B------:R-:W-:Y:S01]  /*0ae0*/  LOP3.LUT R9, R8, 0x3ff00000, RZ, 0xfc, !PT ;  /* 0x3ff0000008097812 */ /* 0x000fe200078efcff */
[----:B------:R-:W-:Y:S01]  /*0af0*/  IMAD.MOV.U32 R8, RZ, RZ, R20 ;  /* 0x000000ffff087224 */ /* 0x000fe200078e0014 */
[C---:B------:R-:W-:Y:S01]  /*0b00*/  FSETP.GEU.AND P2, PT, |R3|.reuse, 1.469367938527859385e-39, PT ;  /* 0x001000000300780b */ /* 0x040fe20003f4e200 */
[----:B------:R-:W-:Y:S01]  /*0b10*/  IMAD.MOV.U32 R2, RZ, RZ, R12 ;  /* 0x000000ffff027224 */ /* 0x000fe200078e000c */
[----:B------:R-:W-:Y:S01]  /*0b20*/  LOP3.LUT R7, R3, 0x7ff00000, RZ, 0xc0, !PT ;  /* 0x7ff0000003077812 */ /* 0x000fe200078ec0ff */
[----:B------:R-:W-:Y:S01]  /*0b30*/  IMAD.MOV.U32 R15, RZ, RZ, 0x1ca00000 ;  /* 0x1ca00000ff0f7424 */ /* 0x000fe200078e00ff */
[----:B------:R-:W-:Y:S01]  /*0b40*/  LOP3.LUT R22, R21, 0x7ff00000, RZ, 0xc0, !PT ;  /* 0x7ff0000015167812 */ /* 0x000fe200078ec0ff */
[----:B------:R-:W-:Y:S01]  /*0b50*/  @!P0 DMUL R8, R10, 8.98846567431157953865e+307 ;  /* 0x7fe000000a088828 */ /* 0x000fe20000000000 */
[----:B------:R-:W-:Y:S01]  /*0b60*/  MOV R23, R7 ;  /* 0x0000000700177202 */ /* 0x000fe20000000f00 */
[----:B------:R-:W-:Y:S01]  /*0b70*/  BSSY.RECONVERGENT B1, `(.L_x_2) ;  /* 0x000004c000017945 */ /* 0x000fe20003800200 */
[----:B------:R-:W-:-:S03]  /*0b80*/  ISETP.GE.U32.AND P1, PT, R7, R22, PT ;  /* 0x000000160700720c */ /* 0x000fc60003f26070 */
[----:B------:R-:W0:Y:S02]  /*0b90*/  MUFU.RCP64H R17, R9 ;  /* 0x0000000900117308 */ /* 0x000e240000001800 */
[----:B------:R-:W-:Y:S02]  /*0ba0*/  @!P2 LOP3.LUT R18, R11, 0x7ff00000, RZ, 0xc0, !PT ;  /* 0x7ff000000b12a812 */ /* 0x000fe400078ec0ff */
[----:B------:R-:W-:Y:S02]  /*0bb0*/  @!P0 LOP3.LUT R22, R9, 0x7ff00000, RZ, 0xc0, !PT ;  /* 0x7ff0000009168812 */ /* 0x000fe400078ec0ff */
[----:B------:R-:W-:-:S04]  /*0bc0*/  @!P2 ISETP.GE.U32.AND P3, PT, R7, R18, PT ;  /* 0x000000120700a20c */ /* 0x000fc80003f66070 */
[----:B------:R-:W-:-:S04]  /*0bd0*/  @!P2 SEL R19, R15, 0x63400000, !P3 ;  /* 0x634000000f13a807 */ /* 0x000fc80005800000 */
[----:B------:R-:W-:Y:S01]  /*0be0*/  @!P2 LOP3.LUT R20, R19, 0x80000000, R3, 0xf8, !PT ;  /* 0x800000001314a812 */ /* 0x000fe200078ef803 */
[----:B0-----:R-:W-:-:S03]  /*0bf0*/  DFMA R12, R16, -R8, 1 ;  /* 0x3ff00000100c742b */ /* 0x001fc60000000808 */
[----:B------:R-:W-:Y:S01]  /*0c00*/  @!P2 LOP3.LUT R21, R20, 0x100000, RZ, 0xfc, !PT ;  /* 0x001000001415a812 */ /* 0x000fe200078efcff */
[----:B------:R-:W-:-:S04]  /*0c10*/  @!P2 IMAD.MOV.U32 R20, RZ, RZ, RZ ;  /* 0x000000ffff14a224 */ /* 0x000fc800078e00ff */
[----:B------:R-:W-:-:S08]  /*0c20*/  DFMA R12, R12, R12, R12 ;  /* 0x0000000c0c0c722b */ /* 0x000fd0000000000c */
[----:B------:R-:W-:Y:S01]  /*0c30*/  DFMA R16, R16, R12, R16 ;  /* 0x0000000c1010722b */ /* 0x000fe20000000010 */
[----:B------:R-:W-:Y:S01]  /*0c40*/  SEL R13, R15, 0x63400000, !P1 ;  /* 0x634000000f0d7807 */ /* 0x000fe20004800000 */
[----:B------:R-:W-:-:S03]  /*0c50*/  IMAD.MOV.U32 R12, RZ, RZ, R2 ;  /* 0x000000ffff0c7224 */ /* 0x000fc600078e0002 */
[----:B------:R-:W-:-:S03]  /*0c60*/  LOP3.LUT R13, R13, 0x800fffff, R3, 0xf8, !PT ;  /* 0x800fffff0d0d7812 */ /* 0x000fc600078ef803 */
[----:B------:R-:W-:-:S03]  /*0c70*/  DFMA R18, R16, -R8, 1 ;  /* 0x3ff000001012742b */ /* 0x000fc60000000808 */
[----:B------:R-:W-:-:S05]  /*0c80*/  @!P2 DFMA R12, R12, 2, -R20 ;  /* 0x400000000c0ca82b */ /* 0x000fca0000000814 */
[----:B------:R-:W-:-:S05]  /*0c90*/  DFMA R18, R16, R18, R16 ;  /* 0x000000121012722b */ /* 0x000fca0000000010 */
[----:B------:R-:W-:-:S03]  /*0ca0*/  @!P2 LOP3.LUT R23, R13, 0x7ff00000, RZ, 0xc0, !PT ;  /* 0x7ff000000d17a812 */ /* 0x000fc600078ec0ff */
[----:B------:R-:W-:Y:S02]  /*0cb0*/  DMUL R16, R18, R12 ;  /* 0x0000000c12107228 */ /* 0x000fe40000000000 */
[----:B------:R-:W-:-:S05]  /*0cc0*/  VIADD R26, R23, 0xffffffff ;  /* 0xffffffff171a7836 */ /* 0x000fca0000000000 */
[----:B------:R-:W-:Y:S01]  /*0cd0*/  ISETP.GT.U32.AND P0, PT, R26, 0x7feffffe, PT ;  /* 0x7feffffe1a00780c */ /* 0x000fe20003f04070 */
[----:B------:R-:W-:Y:S01]  /*0ce0*/  VIADD R26, R22, 0xffffffff ;  /* 0xffffffff161a7836 */ /* 0x000fe20000000000 */
[----:B------:R-:W-:-:S04]  /*0cf0*/  DFMA R20, R16, -R8, R12 ;  /* 0x800000081014722b */ /* 0x000fc8000000000c */
[----:B------:R-:W-:-:S04]  /*0d00*/  ISETP.GT.U32.OR P0, PT, R26, 0x7feffffe, P0 ;  /* 0x7feffffe1a00780c */ /* 0x000fc80000704470 */
[----:B------:R-:W-:-:S09]  /*0d10*/  DFMA R20, R18, R20, R16 ;  /* 0x000000141214722b */ /* 0x000fd20000000010 */
[----:B------:R-:W-:Y:S05]  /*0d20*/  @P0 BRA `(.L_x_3) ;  /* 0x00000000006c0947 */ /* 0x000fea0003800000 */
[----:B------:R-:W-:Y:S02]  /*0d30*/  LOP3.LUT R16, R11, 0x7ff00000, RZ, 0xc0, !PT ;  /* 0x7ff000000b107812 */ /* 0x000fe400078ec0ff */
[----:B------:R-:W-:Y:S02]  /*0d40*/  MOV R18, RZ ;  /* 0x000000ff00127202 */ /* 0x000fe40000000f00 */
[CC--:B------:R-:W-:Y:S02]  /*0d50*/  VIADDMNMX R2, R7.reuse, -R16.reuse, 0xb9600000, !PT ;  /* 0xb960000007027446 */ /* 0x0c0fe40007800910 */
[----:B------:R-:W-:Y:S02]  /*0d60*/  ISETP.GE.U32.AND P0, PT, R7, R16, PT ;  /* 0x000000100700720c */ /* 0x000fe40003f06070 */
[----:B------:R-:W-:Y:S02]  /*0d70*/  VIMNMX R2, PT, PT, R2, 0x46a00000, PT ;  /* 0x46a0000002027848 */ /* 0x000fe40003fe0100 */
[----:B------:R-:W-:-:S05]  /*0d80*/  SEL R15, R15, 0x63400000, !P0 ;  /* 0x634000000f0f7807 */ /* 0x000fca0004000000 */
[----:B------:R-:W-:-:S04]  /*0d90*/  IMAD.IADD R2, R2, 0x1, -R15 ;  /* 0x0000000102027824 */ /* 0x000fc800078e0a0f */
[----:B------:R-:W-:-:S06]  /*0da0*/  VIADD R19, R2, 0x7fe00000 ;  /* 0x7fe0000002137836 */ /* 0x000fcc0000000000 */
[----:B------:R-:W-:-:S10]  /*0db0*/  DMUL R16, R20, R18 ;  /* 0x0000001214107228 */ /* 0x000fd40000000000 */
[----:B------:R-:W-:-:S13]  /*0dc0*/  FSETP.GTU.AND P0, PT, |R17|, 1.469367938527859385e-39, PT ;  /* 0x001000001100780b */ /* 0x000fda0003f0c200 */
[----:B------:R-:W-:Y:S05]  /*0dd0*/  @P0 BRA `(.L_x_4) ;  /* 0x0000000000940947 */ /* 0x000fea0003800000 */
[----:B------:R-:W-:Y:S01]  /*0de0*/  DFMA R8, R20, -R8, R12 ;  /* 0x800000081408722b */ /* 0x000fe2000000000c */
[----:B------:R-:W-:-:S09]  /*0df0*/  IMAD.MOV.U32 R18, RZ, RZ, RZ ;  /* 0x000000ffff127224 */ /* 0x000fd200078e00ff */
[C---:B------:R-:W-:Y:S02]  /*0e00*/  FSETP.NEU.AND P0, PT, R9.reuse, RZ, PT ;  /* 0x000000ff0900720b */ /* 0x040fe40003f0d000 */
[----:B------:R-:W-:-:S04]  /*0e10*/  LOP3.LUT R11, R9, 0x80000000, R11, 0x48, !PT ;  /* 0x80000000090b7812 */ /* 0x000fc800078e480b */
[----:B------:R-:W-:-:S07]  /*0e20*/  LOP3.LUT R19, R11, R19, RZ, 0xfc, !PT ;  /* 0x000000130b137212 */ /* 0x000fce00078efcff */
[----:B------:R-:W-:Y:S05]  /*0e30*/  @!P0 BRA `(.L_x_4) ;  /* 0x00000000007c8947 */ /* 0x000fea0003800000 */
[----:B------:R-:W-:Y:S01]  /*0e40*/  IMAD.MOV R9, RZ, RZ, -R2 ;  /* 0x000000ffff097224 */ /* 0x000fe200078e0a02 */
[----:B------:R-:W-:Y:S01]  /*0e50*/  DMUL.RP R18, R20, R18 ;  /* 0x0000001214127228 */ /* 0x000fe20000008000 */
[----:B------:R-:W-:Y:S01]  /*0e60*/  IMAD.MOV.U32 R8, RZ, RZ, RZ ;  /* 0x000000ffff087224 */ /* 0x000fe200078e00ff */
[----:B------:R-:W-:-:S05]  /*0e70*/  IADD3 R3, PT, PT, -R2, -0x43300000, RZ ;  /* 0xbcd0000002037810 */ /* 0x000fca0007ffe1ff */
[----:B------:R-:W-:-:S03]  /*0e80*/  DFMA R8, R16, -R8, R20 ;  /* 0x800000081008722b */ /* 0x000fc60000000014 */
[----:B------:R-:W-:-:S07]  /*0e90*/  LOP3.LUT R11, R19, R11, RZ, 0x3c, !PT ;  /* 0x0000000b130b7212 */ /* 0x000fce00078e3cff */
[----:B------:R-:W-:-:S04]  /*0ea0*/  FSETP.NEU.AND P0, PT, |R9|, R3, PT ;  /* 0x000000030900720b */ /* 0x000fc80003f0d200 */
[----:B------:R-:W-:Y:S02]  /*0eb0*/  FSEL R16, R18, R16, !P0 ;  /* 0x0000001012107208 */ /* 0x000fe40004000000 */
[----:B------:R-:W-:Y:S01]  /*0ec0*/  FSEL R17, R11, R17, !P0 ;  /* 0x000000110b117208 */ /* 0x000fe20004000000 */
[----:B------:R-:W-:Y:S06]  /*0ed0*/  BRA `(.L_x_4) ;  /* 0x0000000000547947 */ /* 0x000fec0003800000 */
.L_x_3:
[----:B------:R-:W-:-:S14]  /*0ee0*/  DSETP.NAN.AND P0, PT, R2, R2, PT ;  /* 0x000000020200722a */ /* 0x000fdc0003f08000 */
[----:B------:R-:W-:Y:S05]  /*0ef0*/  @P0 BRA `(.L_x_5) ;  /* 0x0000000000440947 */ /* 0x000fea0003800000 */
[----:B------:R-:W-:-:S14]  /*0f00*/  DSETP.NAN.AND P0, PT, R10, R10, PT ;  /* 0x0000000a0a00722a */ /* 0x000fdc0003f08000 */
[----:B------:R-:W-:Y:S05]  /*0f10*/  @P0 BRA `(.L_x_6) ;  /* 0x0000000000300947 */ /* 0x000fea0003800000 */
[----:B------:R-:W-:Y:S01]  /*0f20*/  ISETP.NE.AND P0, PT, R23, R22, PT ;  /* 0x000000161700720c */ /* 0x000fe20003f05270 */
[----:B------:R-:W-:Y:S01]  /*0f30*/  IMAD.MOV.U32 R16, RZ, RZ, 0x0 ;  /* 0x00000000ff107424 */ /* 0x000fe200078e00ff */
[----:B------:R-:W-:-:S11]  /*0f40*/  MOV R17, 0xfff80000 ;  /* 0xfff8000000117802 */ /* 0x000fd60000000f00 */
[----:B------:R-:W-:Y:S05]  /*0f50*/  @!P0 BRA `(.L_x_4) ;  /* 0x0000000000348947 */ /* 0x000fea0003800000 */
[----:B------:R-:W-:Y:S02]  /*0f60*/  ISETP.NE.AND P0, PT, R23, 0x7ff00000, PT ;  /* 0x7ff000001700780c */ /* 0x000fe40003f05270 */
[----:B------:R-:W-:Y:S02]  /*0f70*/  LOP3.LUT R17, R3, 0x80000000, R11, 0x48, !PT ;  /* 0x8000000003117812 */ /* 0x000fe400078e480b */
[----:B------:R-:W-:-:S13]  /*0f80*/  ISETP.EQ.OR P0, PT, R22, RZ, !P0 ;  /* 0x000000ff1600720c */ /* 0x000fda0004702670 */
[----:B------:R-:W-:Y:S01]  /*0f90*/  @P0 LOP3.LUT R2, R17, 0x7ff00000, RZ, 0xfc, !PT ;  /* 0x7ff0000011020812 */ /* 0x000fe200078efcff */
[----:B------:R-:W-:Y:S02]  /*0fa0*/  @!P0 IMAD.MOV.U32 R16, RZ, RZ, RZ ;  /* 0x000000ffff108224 */ /* 0x000fe400078e00ff */
[----:B------:R-:W-:Y:S02]  /*0fb0*/  @P0 IMAD.MOV.U32 R16, RZ, RZ, RZ ;  /* 0x000000ffff100224 */ /* 0x000fe400078e00ff */
[----:B------:R-:W-:Y:S01]  /*0fc0*/  @P0 IMAD.MOV.U32 R17, RZ, RZ, R2 ;  /* 0x000000ffff110224 */ /* 0x000fe200078e0002 */
[----:B------:R-:W-:Y:S06]  /*0fd0*/  BRA `(.L_x_4) ;  /* 0x0000000000147947 */ /* 0x000fec0003800000 */
.L_x_6:
[----:B------:R-:W-:Y:S01]  /*0fe0*/  LOP3.LUT R17, R11, 0x80000, RZ, 0xfc, !PT ;  /* 0x000800000b117812 */ /* 0x000fe200078efcff */
[----:B------:R-:W-:Y:S01]  /*0ff0*/  IMAD.MOV.U32 R16, RZ, RZ, R10 ;  /* 0x000000ffff107224 */ /* 0x000fe200078e000a */
[----:B------:R-:W-:Y:S06]  /*1000*/  BRA `(.L_x_4) ;  /* 0x0000000000087947 */ /* 0x000fec0003800000 */
.L_x_5:
[----:B------:R-:W-:Y:S02]  /*1010*/  LOP3.LUT R17, R3, 0x80000, RZ, 0xfc, !PT ;  /* 0x0008000003117812 */ /* 0x000fe400078efcff */
[----:B------:R-:W-:-:S07]  /*1020*/  MOV R16, R2 ;  /* 0x0000000200107202 */ /* 0x000fce0000000f00 */
.L_x_4:
[----:B------:R-:W-:Y:S05]  /*1030*/  BSYNC.RECONVERGENT B1 ;  /* 0x0000000000017941 */ /* 0x000fea0003800200 */
.L_x_2:
[----:B------:R-:W-:Y:S02]  /*1040*/  IMAD.MOV.U32 R15, RZ, RZ, 0x0 ;  /* 0x00000000ff0f7424 */ /* 0x000fe400078e00ff */
[----:B------:R-:W-:Y:S02]  /*1050*/  IMAD.MOV.U32 R2, RZ, RZ, R16 ;  /* 0x000000ffff027224 */ /* 0x000fe400078e0010 */
[----:B------:R-:W-:Y:S01]  /*1060*/  IMAD.MOV.U32 R3, RZ, RZ, R17 ;  /* 0x000000ffff037224 */ /* 0x000fe200078e0011 */
[----:B------:R-:W-:Y:S06]  /*1070*/  RET.REL.NODEC R14 `(_Z10evolve_gpuPdS_S_S_idddiii) ;  /* 0xffffffec0ee07950 */ /* 0x000fec0003c3ffff */
.L_x_7:
[----:B------:R-:W-:-:S00]  /*1080*/  BRA `(.L_x_7) ;  /* 0xfffffffc00fc7947 */ /* 0x000fc0000383ffff */
[----:B------:R-:W-:-:S00]  /*1090*/  NOP ;  /* 0x0000000000007918 */ /* 0x000fc00000000000 */
        /* <DEDUP_REMOVED lines=14> */
.L_x_8:


//--------------------- .nv.shared.reserved.0     --------------------------
	.section	.nv.shared.reserved.0,"aw",@nobits
	.weak		__nv_reservedSMEM_offset_0_alias
	.size		__nv_reservedSMEM_offset_0_alias, 0, 64
	.other		__nv_reservedSMEM_offset_0_alias,@"STO_CUDA_RESERVED_SHARED STV_DEFAULT"
__nv_reservedSMEM_offset_0_alias:
	.zero		0
	.zero		64


//--------------------- .nv.constant0._Z10evolve_gpuPdS_S_S_idddiii --------------------------
	.section	.nv.constant0._Z10evolve_gpuPdS_S_S_idddiii,"a",@progbits
	.sectionflags	@""
	.align	4
.nv.constant0._Z10evolve_gpuPdS_S_S_idddiii:
	.zero		972


//--------------------- SYMBOLS --------------------------

	.type		.nv.reservedSmem.offset0,@object
	.size		.nv.reservedSmem.offset0,0x4
